	.headerflags	@"EF_CUDA_TEXMODE_UNIFIED EF_CUDA_64BIT_ADDRESS EF_CUDA_ACCELERATORS EF_CUDA_SM90 EF_CUDA_VIRTUAL_SM(EF_CUDA_SM90)"
	.elftype	@"ET_EXEC"


//--------------------- .nv.info                  --------------------------
	.section	.nv.info,"",@"SHT_CUDA_INFO"
	.align	4


	//----- nvinfo : EIATTR_REGCOUNT
	.align		4
        /*0000*/ 	.byte	0x04, 0x2f
        /*0002*/ 	.short	(.L_3 - .L_2)
	.align		4
.L_2:
        /*0004*/ 	.word	index@(triton_poi_fused__native_batch_norm_legit_no_training_relu_128)
        /*0008*/ 	.word	0x00000016


	//----- nvinfo : EIATTR_MIN_STACK_SIZE
	.align		4
.L_3:
        /*000c*/ 	.byte	0x04, 0x12
        /*000e*/ 	.short	(.L_5 - .L_4)
	.align		4
.L_4:
        /*0010*/ 	.word	index@(triton_poi_fused__native_batch_norm_legit_no_training_relu_128)
        /*0014*/ 	.word	0x00000000


	//----- nvinfo : EIATTR_FRAME_SIZE
	.align		4
.L_5:
        /*0018*/ 	.byte	0x04, 0x11
        /*001a*/ 	.short	(.L_7 - .L_6)
	.align		4
.L_6:
        /*001c*/ 	.word	index@(triton_poi_fused__native_batch_norm_legit_no_training_relu_128)
        /*0020*/ 	.word	0x00000000


	//----- nvinfo : EIATTR_MIN_STACK_SIZE
	.align		4
.L_7:
        /*0024*/ 	.byte	0x04, 0x12
        /*0026*/ 	.short	(.L_9 - .L_8)
	.align		4
.L_8:
        /*0028*/ 	.word	index@(triton_poi_fused__native_batch_norm_legit_no_training_relu_128)
        /*002c*/ 	.word	0x00000000
.L_9:


//--------------------- .nv.info.triton_poi_fused__native_batch_norm_legit_no_training_relu_128 --------------------------
	.section	.nv.info.triton_poi_fused__native_batch_norm_legit_no_training_relu_128,"",@"SHT_CUDA_INFO"
	.sectionflags	@""
	.align	4


	//----- nvinfo : EIATTR_CUDA_API_VERSION
	.align		4
        /*0000*/ 	.byte	0x04, 0x37
        /*0002*/ 	.short	(.L_11 - .L_10)
.L_10:
        /*0004*/ 	.word	0x0000007c


	//----- nvinfo : EIATTR_KPARAM_INFO
	.align		4
.L_11:
        /*0008*/ 	.byte	0x04, 0x17
        /*000a*/ 	.short	(.L_13 - .L_12)
.L_12:
        /*000c*/ 	.word	0x00000000
        /*0010*/ 	.short	0x0006
        /*0012*/ 	.short	0x0030
        /*0014*/ 	.byte	0x00, 0xf0, 0x11, 0x00


	//----- nvinfo : EIATTR_KPARAM_INFO
	.align		4
.L_13:
        /*0018*/ 	.byte	0x04, 0x17
        /*001a*/ 	.short	(.L_15 - .L_14)
.L_14:
        /*001c*/ 	.word	0x00000000
        /*0020*/ 	.short	0x0005
        /*0022*/ 	.short	0x0028
        /*0024*/ 	.byte	0x00, 0xf4, 0x21, 0x00


	//----- nvinfo : EIATTR_KPARAM_INFO
	.align		4
.L_15:
        /*0028*/ 	.byte	0x04, 0x17
        /*002a*/ 	.short	(.L_17 - .L_16)
.L_16:
        /*002c*/ 	.word	0x00000000
        /*0030*/ 	.short	0x0004
        /*0032*/ 	.short	0x0020
        /*0034*/ 	.byte	0x00, 0xf4, 0x21, 0x00


	//----- nvinfo : EIATTR_KPARAM_INFO
	.align		4
.L_17:
        /*0038*/ 	.byte	0x04, 0x17
        /*003a*/ 	.short	(.L_19 - .L_18)
.L_18:
        /*003c*/ 	.word	0x00000000
        /*0040*/ 	.short	0x0003
        /*0042*/ 	.short	0x0018
        /*0044*/ 	.byte	0x00, 0xf4, 0x21, 0x00


	//----- nvinfo : EIATTR_KPARAM_INFO
	.align		4
.L_19:
        /*0048*/ 	.byte	0x04, 0x17
        /*004a*/ 	.short	(.L_21 - .L_20)
.L_20:
        /*004c*/ 	.word	0x00000000
        /*0050*/ 	.short	0x0002
        /*0052*/ 	.short	0x0010
        /*0054*/ 	.byte	0x00, 0xf4, 0x21, 0x00


	//----- nvinfo : EIATTR_KPARAM_INFO
	.align		4
.L_21:
        /*0058*/ 	.byte	0x04, 0x17
        /*005a*/ 	.short	(.L_23 - .L_22)
.L_22:
        /*005c*/ 	.word	0x00000000
        /*0060*/ 	.short	0x0001
        /*0062*/ 	.short	0x0008
        /*0064*/ 	.byte	0x00, 0xf4, 0x21, 0x00


	//----- nvinfo : EIATTR_KPARAM_INFO
	.align		4
.L_23:
        /*0068*/ 	.byte	0x04, 0x17
        /*006a*/ 	.short	(.L_25 - .L_24)
.L_24:
        /*006c*/ 	.word	0x00000000
        /*0070*/ 	.short	0x0000
        /*0072*/ 	.short	0x0000
        /*0074*/ 	.byte	0x00, 0xf4, 0x21, 0x00


	//----- nvinfo : EIATTR_SPARSE_MMA_MASK
	.align		4
.L_25:
        /*0078*/ 	.byte	0x03, 0x50
        /*007a*/ 	.short	0x0000


	//----- nvinfo : EIATTR_MAXREG_COUNT
	.align		4
        /*007c*/ 	.byte	0x03, 0x1b
        /*007e*/ 	.short	0x00ff


	//----- nvinfo : EIATTR_EXIT_INSTR_OFFSETS
	.align		4
        /*0080*/ 	.byte	0x04, 0x1c
        /*0082*/ 	.short	(.L_27 - .L_26)


	//   ....[0]....
.L_26:
        /*0084*/ 	.word	0x00000490


	//   ....[1]....
        /*0088*/ 	.word	0x000004b0


	//----- nvinfo : EIATTR_REQNTID
	.align		4
.L_27:
        /*008c*/ 	.byte	0x04, 0x10
        /*008e*/ 	.short	(.L_29 - .L_28)
.L_28:
        /*0090*/ 	.word	0x00000080
        /*0094*/ 	.word	0x00000001
        /*0098*/ 	.word	0x00000001


	//----- nvinfo : EIATTR_CBANK_PARAM_SIZE
	.align		4
.L_29:
        /*009c*/ 	.byte	0x03, 0x19
        /*009e*/ 	.short	0x0034


	//----- nvinfo : EIATTR_PARAM_CBANK
	.align		4
        /*00a0*/ 	.byte	0x04, 0x0a
        /*00a2*/ 	.short	(.L_31 - .L_30)
	.align		4
.L_30:
        /*00a4*/ 	.word	index@(.nv.constant0.triton_poi_fused__native_batch_norm_legit_no_training_relu_128)
        /*00a8*/ 	.short	0x0210
        /*00aa*/ 	.short	0x0034


	//----- nvinfo : EIATTR_SW_WAR
	.align		4
.L_31:
        /*00ac*/ 	.byte	0x04, 0x36
        /*00ae*/ 	.short	(.L_33 - .L_32)
.L_32:
        /*00b0*/ 	.word	0x00000008
.L_33:


//--------------------- .nv.callgraph             --------------------------
	.section	.nv.callgraph,"",@"SHT_CUDA_CALLGRAPH"
	.align	4
	.sectionentsize	8
	.align		4
        /*0000*/ 	.word	0x00000000
	.align		4
        /*0004*/ 	.word	0xffffffff
	.align		4
        /*0008*/ 	.word	0x00000000
	.align		4
        /*000c*/ 	.word	0xfffffffe
	.align		4
        /*0010*/ 	.word	0x00000000
	.align		4
        /*0014*/ 	.word	0xfffffffd
	.align		4
        /*0018*/ 	.word	0x00000000
	.align		4
        /*001c*/ 	.word	0xfffffffc


//--------------------- .nv.constant4             --------------------------
	.section	.nv.constant4,"a",@progbits
	.align	8
	.align		8
.nv.constant4:
        /*0000*/ 	.dword	_$_str
	.align		8
        /*0008*/ 	.dword	_$_str_$_2


//--------------------- .text.triton_poi_fused__native_batch_norm_legit_no_training_relu_128 --------------------------
	.section	.text.triton_poi_fused__native_batch_norm_legit_no_training_relu_128,"ax",@progbits
	.align	128
        .global         triton_poi_fused__native_batch_norm_legit_no_training_relu_128
        .type           triton_poi_fused__native_batch_norm_legit_no_training_relu_128,@function
        .size           triton_poi_fused__native_batch_norm_legit_no_training_relu_128,(.L_x_1 - triton_poi_fused__native_batch_norm_legit_no_training_relu_128)
        .other          triton_poi_fused__native_batch_norm_legit_no_training_relu_128,@"STO_CUDA_ENTRY STV_DEFAULT"
triton_poi_fused__native_batch_norm_legit_no_training_relu_128:
.text.triton_poi_fused__native_batch_norm_legit_no_training_relu_128:
[----:B------:R-:W0:Y:S01]  /*0000*/  LDC R1, c[0x0][0x28] ;  /* 0x00000a00ff017b82 */ /* 0x000e220000000800 */
[----:B------:R-:W1:Y:S07]  /*0010*/  S2R R0, SR_TID.X ;  /* 0x0000000000007919 */ /* 0x000e6e0000002100 */
[----:B------:R-:W2:Y:S01]  /*0020*/  LDC.64 R8, c[0x0][0x220] ;  /* 0x00008800ff087b82 */ /* 0x000ea20000000a00 */
[----:B------:R-:W-:Y:S01]  /*0030*/  ULDC.64 UR4, c[0x0][0x208] ;  /* 0x0000820000047ab9 */ /* 0x000fe20000000a00 */
[----:B------:R-:W3:Y:S06]  /*0040*/  S2R R5, SR_CTAID.X ;  /* 0x0000000000057919 */ /* 0x000eec0000002500 */
[----:B------:R-:W4:Y:S08]  /*0050*/  LDC.64 R14, c[0x0][0x218] ;  /* 0x00008600ff0e7b82 */ /* 0x000f300000000a00 */
[----:B------:R-:W5:Y:S08]  /*0060*/  LDC.64 R12, c[0x0][0x210] ;  /* 0x00008400ff0c7b82 */ /* 0x000f700000000a00 */
[----:B------:R-:W4:Y:S01]  /*0070*/  LDC.64 R16, c[0x0][0x228] ;  /* 0x00008a00ff107b82 */ /* 0x000f220000000a00 */
[----:B-1----:R-:W-:-:S07]  /*0080*/  SHF.L.U32 R0, R0, 0x1, RZ ;  /* 0x0000000100007819 */ /* 0x002fce00000006ff */
[----:B------:R-:W1:Y:S01]  /*0090*/  LDC.64 R18, c[0x0][0x230] ;  /* 0x00008c00ff127b82 */ /* 0x000e620000000a00 */
[----:B---3--:R-:W-:Y:S02]  /*00a0*/  SHF.R.S32.HI R3, RZ, 0x17, R5 ;  /* 0x00000017ff037819 */ /* 0x008fe40000011405 */
[----:B------:R-:W-:Y:S02]  /*00b0*/  LOP3.LUT R0, R0, 0xfe, RZ, 0xc0, !PT ;  /* 0x000000fe00007812 */ /* 0x000fe400078ec0ff */
[----:B------:R-:W-:Y:S02]  /*00c0*/  SGXT R3, R3, 0x1 ;  /* 0x000000010303781a */ /* 0x000fe40000000200 */
[----:B------:R-:W-:-:S04]  /*00d0*/  LEA R0, R5, R0, 0x8 ;  /* 0x0000000005007211 */ /* 0x000fc800078e40ff */
[----:B------:R-:W-:Y:S02]  /*00e0*/  LEA.HI R3, R3, R0, RZ, 0x2 ;  /* 0x0000000003037211 */ /* 0x000fe400078f10ff */
[----:B------:R-:W-:Y:S02]  /*00f0*/  ISETP.GE.AND P0, PT, R0, 0x5600, PT ;  /* 0x000056000000780c */ /* 0x000fe40003f06270 */
[----:B------:R-:W-:-:S05]  /*0100*/  SHF.R.S32.HI R3, RZ, 0x2, R3 ;  /* 0x00000002ff037819 */ /* 0x000fca0000011403 */
[----:B------:R-:W-:-:S05]  /*0110*/  IMAD.HI R2, R3, 0x2fa0be83, RZ ;  /* 0x2fa0be8303027827 */ /* 0x000fca00078e02ff */
[----:B------:R-:W-:-:S04]  /*0120*/  SHF.R.U32.HI R5, RZ, 0x1f, R2 ;  /* 0x0000001fff057819 */ /* 0x000fc80000011602 */
[----:B------:R-:W-:Y:S02]  /*0130*/  LEA.HI.SX32 R2, R2, R5, 0x18 ;  /* 0x0000000502027211 */ /* 0x000fe400078fc2ff */
[----:B------:R-:W-:-:S03]  /*0140*/  CS2R R4, SRZ ;  /* 0x0000000000047805 */ /* 0x000fc6000001ff00 */
[----:B------:R-:W-:-:S04]  /*0150*/  IMAD R11, R2, -0x560, R3 ;  /* 0xfffffaa0020b7824 */ /* 0x000fc800078e0203 */
[----:B--2---:R-:W-:-:S05]  /*0160*/  IMAD.WIDE R8, R11, 0x4, R8 ;  /* 0x000000040b087825 */ /* 0x004fca00078e0208 */
[----:B------:R-:W2:Y:S04]  /*0170*/  @!P0 LDG.E.EL R4, desc[UR4][R8.64] ;  /* 0x0000000408048981 */ /* 0x000ea8000c2e1900 */
[----:B------:R3:W2:Y:S01]  /*0180*/  @!P0 LDG.E.EL R5, desc[UR4][R8.64] ;  /* 0x0000000408058981 */ /* 0x0006a2000c2e1900 */
[----:B------:R-:W-:Y:S02]  /*0190*/  CS2R R6, SRZ ;  /* 0x0000000000067805 */ /* 0x000fe4000001ff00 */
[----:B------:R-:W-:Y:S01]  /*01a0*/  CS2R R2, SRZ ;  /* 0x0000000000027805 */ /* 0x000fe2000001ff00 */
[----:B----4-:R-:W-:-:S04]  /*01b0*/  IMAD.WIDE R14, R11, 0x4, R14 ;  /* 0x000000040b0e7825 */ /* 0x010fc800078e020e */
[----:B-----5:R-:W-:Y:S01]  /*01c0*/  IMAD.WIDE R12, R0, 0x4, R12 ;  /* 0x00000004000c7825 */ /* 0x020fe200078e020c */
[----:B------:R-:W4:Y:S01]  /*01d0*/  @!P0 LDG.E.EL R7, desc[UR4][R14.64] ;  /* 0x000000040e078981 */ /* 0x000f22000c2e1900 */
[----:B---3--:R-:W-:Y:S02]  /*01e0*/  CS2R R8, SRZ ;  /* 0x0000000000087805 */ /* 0x008fe4000001ff00 */
[C---:B0-----:R-:W-:Y:S01]  /*01f0*/  IMAD.WIDE R16, R11.reuse, 0x4, R16 ;  /* 0x000000040b107825 */ /* 0x041fe200078e0210 */
[----:B------:R0:W3:Y:S03]  /*0200*/  @!P0 LDG.E.EL R6, desc[UR4][R14.64] ;  /* 0x000000040e068981 */ /* 0x0000e6000c2e1900 */
[----:B-1----:R-:W-:Y:S01]  /*0210*/  IMAD.WIDE R18, R11, 0x4, R18 ;  /* 0x000000040b127825 */ /* 0x002fe200078e0212 */
[----:B------:R1:W4:Y:S01]  /*0220*/  @!P0 LDG.E.64 R2, desc[UR4][R12.64] ;  /* 0x000000040c028981 */ /* 0x000322000c1e1b00 */
[----:B------:R-:W-:-:S03]  /*0230*/  CS2R R10, SRZ ;  /* 0x00000000000a7805 */ /* 0x000fc6000001ff00 */
[----:B------:R-:W5:Y:S04]  /*0240*/  @!P0 LDG.E.EL R9, desc[UR4][R18.64] ;  /* 0x0000000412098981 */ /* 0x000f68000c2e1900 */
[----:B------:R-:W5:Y:S04]  /*0250*/  @!P0 LDG.E.EL R10, desc[UR4][R16.64] ;  /* 0x00000004100a8981 */ /* 0x000f68000c2e1900 */
[----:B------:R-:W3:Y:S04]  /*0260*/  @!P0 LDG.E.EL R11, desc[UR4][R16.64] ;  /* 0x00000004100b8981 */ /* 0x000ee8000c2e1900 */
[----:B------:R-:W3:Y:S01]  /*0270*/  @!P0 LDG.E.EL R8, desc[UR4][R18.64] ;  /* 0x0000000412088981 */ /* 0x000ee2000c2e1900 */
[----:B0-----:R-:W-:Y:S01]  /*0280*/  HFMA2.MMA R14, -RZ, RZ, 1.625, 0 ;  /* 0x3e800000ff0e7435 */ /* 0x001fe200000001ff */
[----:B--2---:R-:W-:Y:S01]  /*0290*/  FADD R4, R4, 9.9999997473787516356e-06 ;  /* 0x3727c5ac04047421 */ /* 0x004fe20000000000 */
[----:B------:R-:W-:-:S03]  /*02a0*/  FADD R5, R5, 9.9999997473787516356e-06 ;  /* 0x3727c5ac05057421 */ /* 0x000fc60000000000 */
[----:B-1----:R-:W0:Y:S08]  /*02b0*/  MUFU.SQRT R12, R4 ;  /* 0x00000004000c7308 */ /* 0x002e300000002000 */
[----:B------:R1:W2:Y:S01]  /*02c0*/  MUFU.SQRT R13, R5 ;  /* 0x00000005000d7308 */ /* 0x0002a20000002000 */
[C---:B0-----:R-:W-:Y:S02]  /*02d0*/  FSETP.GT.AND P1, PT, R12.reuse, 8.50705917302346158658e+37, PT ;  /* 0x7e8000000c00780b */ /* 0x041fe40003f24000 */
[----:B------:R-:W-:Y:S01]  /*02e0*/  FSETP.GEU.AND P3, PT, R12, 1.175494350822287508e-38, PT ;  /* 0x008000000c00780b */ /* 0x000fe20003f6e000 */
[----:B-1----:R-:W0:Y:S01]  /*02f0*/  LDC.64 R4, c[0x0][0x238] ;  /* 0x00008e00ff047b82 */ /* 0x002e220000000a00 */
[----:B--2---:R-:W-:-:S02]  /*0300*/  FSETP.GT.AND P2, PT, R13, 8.50705917302346158658e+37, PT ;  /* 0x7e8000000d00780b */ /* 0x004fc40003f44000 */
[----:B------:R-:W-:-:S07]  /*0310*/  FSETP.GEU.AND P4, PT, R13, 1.175494350822287508e-38, PT ;  /* 0x008000000d00780b */ /* 0x000fce0003f8e000 */
[----:B------:R-:W-:-:S04]  /*0320*/  @P1 FMUL R12, R12, 0.25 ;  /* 0x3e8000000c0c1820 */ /* 0x000fc80000400000 */
[----:B------:R-:W-:Y:S01]  /*0330*/  @!P3 FMUL R12, R12, 16777216 ;  /* 0x4b8000000c0cb820 */ /* 0x000fe20000400000 */
[----:B------:R-:W-:-:S04]  /*0340*/  @P2 FMUL R13, R13, 0.25 ;  /* 0x3e8000000d0d2820 */ /* 0x000fc80000400000 */
[----:B------:R-:W-:Y:S01]  /*0350*/  @!P4 FMUL R13, R13, 16777216 ;  /* 0x4b8000000d0dc820 */ /* 0x000fe20000400000 */
[----:B------:R-:W1:Y:S01]  /*0360*/  MUFU.RCP R12, R12 ;  /* 0x0000000c000c7308 */ /* 0x000e620000001000 */
[----:B------:R-:W-:-:S07]  /*0370*/  FSEL R15, R14, 1, P1 ;  /* 0x3f8000000e0f7808 */ /* 0x000fce0000800000 */
[----:B------:R-:W2:Y:S01]  /*0380*/  MUFU.RCP R13, R13 ;  /* 0x0000000d000d7308 */ /* 0x000ea20000001000 */
[----:B------:R-:W-:Y:S01]  /*0390*/  FSEL R14, R14, 1, P2 ;  /* 0x3f8000000e0e7808 */ /* 0x000fe20001000000 */
[----:B------:R-:W-:-:S04]  /*03a0*/  @!P3 FMUL R15, R15, 16777216 ;  /* 0x4b8000000f0fb820 */ /* 0x000fc80000400000 */
[----:B------:R-:W-:Y:S01]  /*03b0*/  @!P4 FMUL R14, R14, 16777216 ;  /* 0x4b8000000e0ec820 */ /* 0x000fe20000400000 */
[----:B----4-:R-:W-:Y:S01]  /*03c0*/  FADD R2, -R7, R2 ;  /* 0x0000000207027221 */ /* 0x010fe20000000100 */
[----:B---3--:R-:W-:Y:S01]  /*03d0*/  FADD R3, -R6, R3 ;  /* 0x0000000306037221 */ /* 0x008fe20000000100 */
[----:B-1----:R-:W-:Y:S01]  /*03e0*/  FMUL R15, R12, R15 ;  /* 0x0000000f0c0f7220 */ /* 0x002fe20000400000 */
[----:B--2---:R-:W-:-:S03]  /*03f0*/  FMUL R14, R13, R14 ;  /* 0x0000000e0d0e7220 */ /* 0x004fc60000400000 */
[----:B------:R-:W-:Y:S01]  /*0400*/  FMUL R2, R2, R15 ;  /* 0x0000000f02027220 */ /* 0x000fe20000400000 */
[----:B------:R-:W-:-:S03]  /*0410*/  FMUL R3, R3, R14 ;  /* 0x0000000e03037220 */ /* 0x000fc60000400000 */
[----:B-----5:R-:W-:Y:S01]  /*0420*/  FFMA R2, R2, R10, R9 ;  /* 0x0000000a02027223 */ /* 0x020fe20000000009 */
[----:B------:R-:W-:-:S04]  /*0430*/  FFMA R3, R3, R11, R8 ;  /* 0x0000000b03037223 */ /* 0x000fc80000000008 */
[----:B------:R-:W-:Y:S02]  /*0440*/  FSETP.GEU.AND P1, PT, R2, RZ, PT ;  /* 0x000000ff0200720b */ /* 0x000fe40003f2e000 */
[C---:B------:R-:W-:Y:S01]  /*0450*/  FSETP.GEU.AND P2, PT, R3.reuse, RZ, PT ;  /* 0x000000ff0300720b */ /* 0x040fe20003f4e000 */
[----:B0-----:R-:W-:Y:S01]  /*0460*/  IMAD.WIDE R4, R0, 0x4, R4 ;  /* 0x0000000400047825 */ /* 0x001fe200078e0204 */
[----:B------:R-:W-:Y:S02]  /*0470*/  FSEL R2, R2, RZ, P1 ;  /* 0x000000ff02027208 */ /* 0x000fe40000800000 */
[----:B------:R-:W-:Y:S01]  /*0480*/  FSEL R3, R3, RZ, P2 ;  /* 0x000000ff03037208 */ /* 0x000fe20001000000 */
[----:B------:R-:W-:Y:S08]  /*0490*/  @P0 EXIT ;  /* 0x000000000000094d */ /* 0x000ff00003800000 */
[----:B------:R-:W-:Y:S01]  /*04a0*/  STG.E.64 desc[UR4][R4.64], R2 ;  /* 0x0000000204007986 */ /* 0x000fe2000c101b04 */
[----:B------:R-:W-:Y:S05]  /*04b0*/  EXIT ;  /* 0x000000000000794d */ /* 0x000fea0003800000 */
.L_x_0:
[----:B------:R-:W-:-:S00]  /*04c0*/  BRA `(.L_x_0) ;  /* 0xfffffffc00fc7947 */ /* 0x000fc0000383ffff */
[----:B------:R-:W-:-:S00]  /*04d0*/  NOP ;  /* 0x0000000000007918 */ /* 0x000fc00000000000 */
        /* <DEDUP_REMOVED lines=10> */
.L_x_1:


//--------------------- .nv.global.init           --------------------------
	.section	.nv.global.init,"aw",@progbits
.nv.global.init:
	.type		_$_str,@object
	.size		_$_str,(_$_str_$_2 - _$_str)
_$_str:
        /*0000*/ 	.byte	0x5f, 0x5f, 0x43, 0x55, 0x44, 0x41, 0x5f, 0x46, 0x54, 0x5a, 0x00
	.type		_$_str_$_2,@object
	.size		_$_str_$_2,(.L_1 - _$_str_$_2)
_$_str_$_2:
        /*000b*/ 	.byte	0x5f, 0x5f, 0x43, 0x55, 0x44, 0x41, 0x5f, 0x50, 0x52, 0x45, 0x43, 0x5f, 0x53, 0x51, 0x52, 0x54
        /*001b*/ 	.byte	0x00
.L_1:


//--------------------- .nv.constant0.triton_poi_fused__native_batch_norm_legit_no_training_relu_128 --------------------------
	.section	.nv.constant0.triton_poi_fused__native_batch_norm_legit_no_training_relu_128,"a",@progbits
	.sectionflags	@""
	.align	4
.nv.constant0.triton_poi_fused__native_batch_norm_legit_no_training_relu_128:
	.zero		580
